//
// Generated by NVIDIA NVVM Compiler
//
// Compiler Build ID: CL-36424714
// Cuda compilation tools, release 13.0, V13.0.88
// Based on NVVM 20.0.0
//

.version 9.0
.target sm_100
.address_size 64

	// .globl	_Z7kernelAPfi

.visible .entry _Z7kernelAPfi(
	.param .u64 .ptr .align 1 _Z7kernelAPfi_param_0,
	.param .u32 _Z7kernelAPfi_param_1
)
{
	.reg .pred 	%p<2>;
	.reg .b32 	%r<6>;
	.reg .b32 	%f<3>;
	.reg .b64 	%rd<5>;

	ld.param.u64 	%rd1, [_Z7kernelAPfi_param_0];
	ld.param.u32 	%r2, [_Z7kernelAPfi_param_1];
	mov.u32 	%r3, %ctaid.x;
	mov.u32 	%r4, %ntid.x;
	mov.u32 	%r5, %tid.x;
	mad.lo.s32 	%r1, %r3, %r4, %r5;
	setp.ge.s32 	%p1, %r1, %r2;
	@%p1 bra 	$L__BB0_2;
	cvta.to.global.u64 	%rd2, %rd1;
	mul.wide.s32 	%rd3, %r1, 4;
	add.s64 	%rd4, %rd2, %rd3;
	ld.global.f32 	%f1, [%rd4];
	mul.f32 	%f2, %f1, 0f3F8CCCCD;
	st.global.f32 	[%rd4], %f2;
$L__BB0_2:
	ret;

}
	// .globl	_Z7kernelBPfi
.visible .entry _Z7kernelBPfi(
	.param .u64 .ptr .align 1 _Z7kernelBPfi_param_0,
	.param .u32 _Z7kernelBPfi_param_1
)
{
	.reg .pred 	%p<2>;
	.reg .b32 	%r<6>;
	.reg .b32 	%f<3>;
	.reg .b64 	%rd<5>;

	ld.param.u64 	%rd1, [_Z7kernelBPfi_param_0];
	ld.param.u32 	%r2, [_Z7kernelBPfi_param_1];
	mov.u32 	%r3, %ctaid.x;
	mov.u32 	%r4, %ntid.x;
	mov.u32 	%r5, %tid.x;
	mad.lo.s32 	%r1, %r3, %r4, %r5;
	setp.ge.s32 	%p1, %r1, %r2;
	@%p1 bra 	$L__BB1_2;
	cvta.to.global.u64 	%rd2, %rd1;
	mul.wide.s32 	%rd3, %r1, 4;
	add.s64 	%rd4, %rd2, %rd3;
	ld.global.f32 	%f1, [%rd4];
	add.f32 	%f2, %f1, 0f40000000;
	st.global.f32 	[%rd4], %f2;
$L__BB1_2:
	ret;

}
	// .globl	_Z7kernelCPfi
.visible .entry _Z7kernelCPfi(
	.param .u64 .ptr .align 1 _Z7kernelCPfi_param_0,
	.param .u32 _Z7kernelCPfi_param_1
)
{
	.reg .pred 	%p<2>;
	.reg .b32 	%r<6>;
	.reg .b32 	%f<3>;
	.reg .b64 	%rd<5>;

	ld.param.u64 	%rd1, [_Z7kernelCPfi_param_0];
	ld.param.u32 	%r2, [_Z7kernelCPfi_param_1];
	mov.u32 	%r3, %ctaid.x;
	mov.u32 	%r4, %ntid.x;
	mov.u32 	%r5, %tid.x;
	mad.lo.s32 	%r1, %r3, %r4, %r5;
	setp.ge.s32 	%p1, %r1, %r2;
	@%p1 bra 	$L__BB2_2;
	cvta.to.global.u64 	%rd2, %rd1;
	mul.wide.s32 	%rd3, %r1, 4;
	add.s64 	%rd4, %rd2, %rd3;
	ld.global.f32 	%f1, [%rd4];
	sqrt.rn.f32 	%f2, %f1;
	st.global.f32 	[%rd4], %f2;
$L__BB2_2:
	ret;

}
	// .globl	_Z29stream_ordered_memory_examplev
.visible .entry _Z29stream_ordered_memory_examplev()
{


	ret;

}
	// .globl	_Z11tma_examplev
.visible .entry _Z11tma_examplev()
{


	ret;

}


// ===== COMPILED SASS (sm_100) =====

	.target	sm_100

	.elftype	@"ET_EXEC"


//--------------------- .note.nv.tkinfo           --------------------------
	.section	.note.nv.tkinfo,"",@"SHT_NOTE"
	.sectionflags	@"SHF_NOTE_NV_TKINFO"
	.tkinfo
        /*0018*/ 	.word	0x00000002
        /*0030*/ 	.string	""
        /*0030*/ 	.string	"ptxas"
        /*0030*/ 	.string	"Cuda compilation tools, release 13.0, V13.0.88"
        /*0030*/ 	.string	"Build cuda_13.0.r13.0/compiler.36424714_0"
        /*0030*/ 	.string	"-arch sm_100 -m 64 "



//--------------------- .note.nv.cuinfo           --------------------------
	.section	.note.nv.cuinfo,"",@"SHT_NOTE"
	.sectionflags	@"SHF_NOTE_NV_CUINFO"
        /*0018*/ 	.short	0x0002
        /*001a*/ 	.short	0x0064
        /*001c*/ 	.short	0x0082
	.zero		2


//--------------------- .nv.info                  --------------------------
	.section	.nv.info,"",@"SHT_CUDA_INFO"
	.align	4


	//----- nvinfo : EIATTR_REGCOUNT
	.align		4
        /*0000*/ 	.byte	0x04, 0x2f
        /*0002*/ 	.short	(.L_1 - .L_0)
	.align		4
.L_0:
        /*0004*/ 	.word	index@(_Z7kernelAPfi)
        /*0008*/ 	.word	0x00000008


	//----- nvinfo : EIATTR_FRAME_SIZE
	.align		4
.L_1:
        /*000c*/ 	.byte	0x04, 0x11
        /*000e*/ 	.short	(.L_3 - .L_2)
	.align		4
.L_2:
        /*0010*/ 	.word	index@(_Z7kernelAPfi)
        /*0014*/ 	.word	0x00000000


	//----- nvinfo : EIATTR_REGCOUNT
	.align		4
.L_3:
        /*0018*/ 	.byte	0x04, 0x2f
        /*001a*/ 	.short	(.L_5 - .L_4)
	.align		4
.L_4:
        /*001c*/ 	.word	index@(_Z7kernelBPfi)
        /*0020*/ 	.word	0x00000008


	//----- nvinfo : EIATTR_FRAME_SIZE
	.align		4
.L_5:
        /*0024*/ 	.byte	0x04, 0x11
        /*0026*/ 	.short	(.L_7 - .L_6)
	.align		4
.L_6:
        /*0028*/ 	.word	index@(_Z7kernelBPfi)
        /*002c*/ 	.word	0x00000000


	//----- nvinfo : EIATTR_REGCOUNT
	.align		4
.L_7:
        /*0030*/ 	.byte	0x04, 0x2f
        /*0032*/ 	.short	(.L_9 - .L_8)
	.align		4
.L_8:
        /*0034*/ 	.word	index@(_Z7kernelCPfi)
        /*0038*/ 	.word	0x0000000c


	//----- nvinfo : EIATTR_FRAME_SIZE
	.align		4
.L_9:
        /*003c*/ 	.byte	0x04, 0x11
        /*003e*/ 	.short	(.L_11 - .L_10)
	.align		4
.L_10:
        /*0040*/ 	.word	index@($__internal_0_$__cuda_sm20_sqrt_rn_f32_slowpath)
        /*0044*/ 	.word	0x00000000


	//----- nvinfo : EIATTR_FRAME_SIZE
	.align		4
.L_11:
        /*0048*/ 	.byte	0x04, 0x11
        /*004a*/ 	.short	(.L_13 - .L_12)
	.align		4
.L_12:
        /*004c*/ 	.word	index@(_Z7kernelCPfi)
        /*0050*/ 	.word	0x00000000


	//----- nvinfo : EIATTR_REGCOUNT
	.align		4
.L_13:
        /*0054*/ 	.byte	0x04, 0x2f
        /*0056*/ 	.short	(.L_15 - .L_14)
	.align		4
.L_14:
        /*0058*/ 	.word	index@(_Z29stream_ordered_memory_examplev)
        /*005c*/ 	.word	0x00000004


	//----- nvinfo : EIATTR_FRAME_SIZE
	.align		4
.L_15:
        /*0060*/ 	.byte	0x04, 0x11
        /*0062*/ 	.short	(.L_17 - .L_16)
	.align		4
.L_16:
        /*0064*/ 	.word	index@(_Z29stream_ordered_memory_examplev)
        /*0068*/ 	.word	0x00000000


	//----- nvinfo : EIATTR_REGCOUNT
	.align		4
.L_17:
        /*006c*/ 	.byte	0x04, 0x2f
        /*006e*/ 	.short	(.L_19 - .L_18)
	.align		4
.L_18:
        /*0070*/ 	.word	index@(_Z11tma_examplev)
        /*0074*/ 	.word	0x00000004


	//----- nvinfo : EIATTR_FRAME_SIZE
	.align		4
.L_19:
        /*0078*/ 	.byte	0x04, 0x11
        /*007a*/ 	.short	(.L_21 - .L_20)
	.align		4
.L_20:
        /*007c*/ 	.word	index@(_Z11tma_examplev)
        /*0080*/ 	.word	0x00000000


	//----- nvinfo : EIATTR_MIN_STACK_SIZE
	.align		4
.L_21:
        /*0084*/ 	.byte	0x04, 0x12
        /*0086*/ 	.short	(.L_23 - .L_22)
	.align		4
.L_22:
        /*0088*/ 	.word	index@(_Z11tma_examplev)
        /*008c*/ 	.word	0x00000000


	//----- nvinfo : EIATTR_MIN_STACK_SIZE
	.align		4
.L_23:
        /*0090*/ 	.byte	0x04, 0x12
        /*0092*/ 	.short	(.L_25 - .L_24)
	.align		4
.L_24:
        /*0094*/ 	.word	index@(_Z29stream_ordered_memory_examplev)
        /*0098*/ 	.word	0x00000000


	//----- nvinfo : EIATTR_MIN_STACK_SIZE
	.align		4
.L_25:
        /*009c*/ 	.byte	0x04, 0x12
        /*009e*/ 	.short	(.L_27 - .L_26)
	.align		4
.L_26:
        /*00a0*/ 	.word	index@(_Z7kernelCPfi)
        /*00a4*/ 	.word	0x00000000


	//----- nvinfo : EIATTR_MIN_STACK_SIZE
	.align		4
.L_27:
        /*00a8*/ 	.byte	0x04, 0x12
        /*00aa*/ 	.short	(.L_29 - .L_28)
	.align		4
.L_28:
        /*00ac*/ 	.word	index@(_Z7kernelBPfi)
        /*00b0*/ 	.word	0x00000000


	//----- nvinfo : EIATTR_MIN_STACK_SIZE
	.align		4
.L_29:
        /*00b4*/ 	.byte	0x04, 0x12
        /*00b6*/ 	.short	(.L_31 - .L_30)
	.align		4
.L_30:
        /*00b8*/ 	.word	index@(_Z7kernelAPfi)
        /*00bc*/ 	.word	0x00000000
.L_31:


//--------------------- .nv.compat                --------------------------
	.section	.nv.compat,"",@"SHT_CUDA_COMPAT_INFO"
	.align	4
        /*0000*/ 	.byte	0x02, 0x09, 0x00, 0x00, 0x02, 0x02, 0x01, 0x00, 0x02, 0x05, 0x05, 0x00, 0x03, 0x07, 0x01, 0x01
        /*0010*/ 	.byte	0x02, 0x03, 0x00, 0x00, 0x02, 0x06, 0x01, 0x00, 0x04, 0x0b, 0x08, 0x00, 0x01, 0x00, 0x00, 0x00
        /*0020*/ 	.byte	0x00, 0x00, 0x00, 0x00


//--------------------- .nv.info._Z11tma_examplev --------------------------
	.section	.nv.info._Z11tma_examplev,"",@"SHT_CUDA_INFO"
	.sectionflags	@""
	.align	4


	//----- nvinfo : EIATTR_CUDA_API_VERSION
	.align		4
        /*0000*/ 	.byte	0x04, 0x37
        /*0002*/ 	.short	(.L_33 - .L_32)
.L_32:
        /*0004*/ 	.word	0x00000082


	//----- nvinfo : EIATTR_SPARSE_MMA_MASK
	.align		4
.L_33:
        /*0008*/ 	.byte	0x03, 0x50
        /*000a*/ 	.short	0x0000


	//----- nvinfo : EIATTR_MAXREG_COUNT
	.align		4
        /*000c*/ 	.byte	0x03, 0x1b
        /*000e*/ 	.short	0x00ff


	//----- nvinfo : EIATTR_MERCURY_ISA_VERSION
	.align		4
        /*0010*/ 	.byte	0x03, 0x5f
        /*0012*/ 	.short	0x0101


	//----- nvinfo : EIATTR_VRC_CTA_INIT_COUNT
	.align		4
        /*0014*/ 	.byte	0x02, 0x4a
	.zero		1
	.zero		1


	//----- nvinfo : EIATTR_EXIT_INSTR_OFFSETS
	.align		4
        /*0018*/ 	.byte	0x04, 0x1c
        /*001a*/ 	.short	(.L_35 - .L_34)


	//   ....[0]....
.L_34:
        /*001c*/ 	.word	0x00000010


	//----- nvinfo : EIATTR_SW_WAR
	.align		4
.L_35:
        /*0020*/ 	.byte	0x04, 0x36
        /*0022*/ 	.short	(.L_37 - .L_36)
.L_36:
        /*0024*/ 	.word	0x00000008
.L_37:


//--------------------- .nv.info._Z29stream_ordered_memory_examplev --------------------------
	.section	.nv.info._Z29stream_ordered_memory_examplev,"",@"SHT_CUDA_INFO"
	.sectionflags	@""
	.align	4


	//----- nvinfo : EIATTR_CUDA_API_VERSION
	.align		4
        /*0000*/ 	.byte	0x04, 0x37
        /*0002*/ 	.short	(.L_39 - .L_38)
.L_38:
        /*0004*/ 	.word	0x00000082


	//----- nvinfo : EIATTR_SPARSE_MMA_MASK
	.align		4
.L_39:
        /*0008*/ 	.byte	0x03, 0x50
        /*000a*/ 	.short	0x0000


	//----- nvinfo : EIATTR_MAXREG_COUNT
	.align		4
        /*000c*/ 	.byte	0x03, 0x1b
        /*000e*/ 	.short	0x00ff


	//----- nvinfo : EIATTR_MERCURY_ISA_VERSION
	.align		4
        /*0010*/ 	.byte	0x03, 0x5f
        /*0012*/ 	.short	0x0101


	//----- nvinfo : EIATTR_VRC_CTA_INIT_COUNT
	.align		4
        /*0014*/ 	.byte	0x02, 0x4a
	.zero		1
	.zero		1


	//----- nvinfo : EIATTR_EXIT_INSTR_OFFSETS
	.align		4
        /*0018*/ 	.byte	0x04, 0x1c
        /*001a*/ 	.short	(.L_41 - .L_40)


	//   ....[0]....
.L_40:
        /*001c*/ 	.word	0x00000010


	//----- nvinfo : EIATTR_SW_WAR
	.align		4
.L_41:
        /*0020*/ 	.byte	0x04, 0x36
        /*0022*/ 	.short	(.L_43 - .L_42)
.L_42:
        /*0024*/ 	.word	0x00000008
.L_43:


//--------------------- .nv.info._Z7kernelCPfi    --------------------------
	.section	.nv.info._Z7kernelCPfi,"",@"SHT_CUDA_INFO"
	.sectionflags	@""
	.align	4


	//----- nvinfo : EIATTR_CUDA_API_VERSION
	.align		4
        /*0000*/ 	.byte	0x04, 0x37
        /*0002*/ 	.short	(.L_45 - .L_44)
.L_44:
        /*0004*/ 	.word	0x00000082


	//----- nvinfo : EIATTR_KPARAM_INFO
	.align		4
.L_45:
        /*0008*/ 	.byte	0x04, 0x17
        /*000a*/ 	.short	(.L_47 - .L_46)
.L_46:
        /*000c*/ 	.word	0x00000000
        /*0010*/ 	.short	0x0001
        /*0012*/ 	.short	0x0008
        /*0014*/ 	.byte	0x00, 0xf0, 0x11, 0x00


	//----- nvinfo : EIATTR_KPARAM_INFO
	.align		4
.L_47:
        /*0018*/ 	.byte	0x04, 0x17
        /*001a*/ 	.short	(.L_49 - .L_48)
.L_48:
        /*001c*/ 	.word	0x00000000
        /*0020*/ 	.short	0x0000
        /*0022*/ 	.short	0x0000
        /*0024*/ 	.byte	0x00, 0xf5, 0x21, 0x00


	//----- nvinfo : EIATTR_SPARSE_MMA_MASK
	.align		4
.L_49:
        /*0028*/ 	.byte	0x03, 0x50
        /*002a*/ 	.short	0x0000


	//----- nvinfo : EIATTR_MAXREG_COUNT
	.align		4
        /*002c*/ 	.byte	0x03, 0x1b
        /*002e*/ 	.short	0x00ff


	//----- nvinfo : EIATTR_MERCURY_ISA_VERSION
	.align		4
        /*0030*/ 	.byte	0x03, 0x5f
        /*0032*/ 	.short	0x0101


	//----- nvinfo : EIATTR_VRC_CTA_INIT_COUNT
	.align		4
        /*0034*/ 	.byte	0x02, 0x4a
	.zero		1
	.zero		1


	//----- nvinfo : EIATTR_EXIT_INSTR_OFFSETS
	.align		4
        /*0038*/ 	.byte	0x04, 0x1c
        /*003a*/ 	.short	(.L_51 - .L_50)


	//   ....[0]....
.L_50:
        /*003c*/ 	.word	0x00000070


	//   ....[1]....
        /*0040*/ 	.word	0x000001b0


	//----- nvinfo : EIATTR_CRS_STACK_SIZE
	.align		4
.L_51:
        /*0044*/ 	.byte	0x04, 0x1e
        /*0046*/ 	.short	(.L_53 - .L_52)
.L_52:
        /*0048*/ 	.word	0x00000000


	//----- nvinfo : EIATTR_CBANK_PARAM_SIZE
	.align		4
.L_53:
        /*004c*/ 	.byte	0x03, 0x19
        /*004e*/ 	.short	0x000c


	//----- nvinfo : EIATTR_PARAM_CBANK
	.align		4
        /*0050*/ 	.byte	0x04, 0x0a
        /*0052*/ 	.short	(.L_55 - .L_54)
	.align		4
.L_54:
        /*0054*/ 	.word	index@(.nv.constant0._Z7kernelCPfi)
        /*0058*/ 	.short	0x0380
        /*005a*/ 	.short	0x000c


	//----- nvinfo : EIATTR_SW_WAR
	.align		4
.L_55:
        /*005c*/ 	.byte	0x04, 0x36
        /*005e*/ 	.short	(.L_57 - .L_56)
.L_56:
        /*0060*/ 	.word	0x00000008
.L_57:


//--------------------- .nv.info._Z7kernelBPfi    --------------------------
	.section	.nv.info._Z7kernelBPfi,"",@"SHT_CUDA_INFO"
	.sectionflags	@""
	.align	4


	//----- nvinfo : EIATTR_CUDA_API_VERSION
	.align		4
        /*0000*/ 	.byte	0x04, 0x37
        /*0002*/ 	.short	(.L_59 - .L_58)
.L_58:
        /*0004*/ 	.word	0x00000082


	//----- nvinfo : EIATTR_KPARAM_INFO
	.align		4
.L_59:
        /*0008*/ 	.byte	0x04, 0x17
        /*000a*/ 	.short	(.L_61 - .L_60)
.L_60:
        /*000c*/ 	.word	0x00000000
        /*0010*/ 	.short	0x0001
        /*0012*/ 	.short	0x0008
        /*0014*/ 	.byte	0x00, 0xf0, 0x11, 0x00


	//----- nvinfo : EIATTR_KPARAM_INFO
	.align		4
.L_61:
        /*0018*/ 	.byte	0x04, 0x17
        /*001a*/ 	.short	(.L_63 - .L_62)
.L_62:
        /*001c*/ 	.word	0x00000000
        /*0020*/ 	.short	0x0000
        /*0022*/ 	.short	0x0000
        /*0024*/ 	.byte	0x00, 0xf5, 0x21, 0x00


	//----- nvinfo : EIATTR_SPARSE_MMA_MASK
	.align		4
.L_63:
        /*0028*/ 	.byte	0x03, 0x50
        /*002a*/ 	.short	0x0000


	//----- nvinfo : EIATTR_MAXREG_COUNT
	.align		4
        /*002c*/ 	.byte	0x03, 0x1b
        /*002e*/ 	.short	0x00ff


	//----- nvinfo : EIATTR_MERCURY_ISA_VERSION
	.align		4
        /*0030*/ 	.byte	0x03, 0x5f
        /*0032*/ 	.short	0x0101


	//----- nvinfo : EIATTR_VRC_CTA_INIT_COUNT
	.align		4
        /*0034*/ 	.byte	0x02, 0x4a
	.zero		1
	.zero		1


	//----- nvinfo : EIATTR_EXIT_INSTR_OFFSETS
	.align		4
        /*0038*/ 	.byte	0x04, 0x1c
        /*003a*/ 	.short	(.L_65 - .L_64)


	//   ....[0]....
.L_64:
        /*003c*/ 	.word	0x00000070


	//   ....[1]....
        /*0040*/ 	.word	0x000000e0


	//----- nvinfo : EIATTR_CBANK_PARAM_SIZE
	.align		4
.L_65:
        /*0044*/ 	.byte	0x03, 0x19
        /*0046*/ 	.short	0x000c


	//----- nvinfo : EIATTR_PARAM_CBANK
	.align		4
        /*0048*/ 	.byte	0x04, 0x0a
        /*004a*/ 	.short	(.L_67 - .L_66)
	.align		4
.L_66:
        /*004c*/ 	.word	index@(.nv.constant0._Z7kernelBPfi)
        /*0050*/ 	.short	0x0380
        /*0052*/ 	.short	0x000c


	//----- nvinfo : EIATTR_SW_WAR
	.align		4
.L_67:
        /*0054*/ 	.byte	0x04, 0x36
        /*0056*/ 	.short	(.L_69 - .L_68)
.L_68:
        /*0058*/ 	.word	0x00000008
.L_69:


//--------------------- .nv.info._Z7kernelAPfi    --------------------------
	.section	.nv.info._Z7kernelAPfi,"",@"SHT_CUDA_INFO"
	.sectionflags	@""
	.align	4


	//----- nvinfo : EIATTR_CUDA_API_VERSION
	.align		4
        /*0000*/ 	.byte	0x04, 0x37
        /*0002*/ 	.short	(.L_71 - .L_70)
.L_70:
        /*0004*/ 	.word	0x00000082


	//----- nvinfo : EIATTR_KPARAM_INFO
	.align		4
.L_71:
        /*0008*/ 	.byte	0x04, 0x17
        /*000a*/ 	.short	(.L_73 - .L_72)
.L_72:
        /*000c*/ 	.word	0x00000000
        /*0010*/ 	.short	0x0001
        /*0012*/ 	.short	0x0008
        /*0014*/ 	.byte	0x00, 0xf0, 0x11, 0x00


	//----- nvinfo : EIATTR_KPARAM_INFO
	.align		4
.L_73:
        /*0018*/ 	.byte	0x04, 0x17
        /*001a*/ 	.short	(.L_75 - .L_74)
.L_74:
        /*001c*/ 	.word	0x00000000
        /*0020*/ 	.short	0x0000
        /*0022*/ 	.short	0x0000
        /*0024*/ 	.byte	0x00, 0xf5, 0x21, 0x00


	//----- nvinfo : EIATTR_SPARSE_MMA_MASK
	.align		4
.L_75:
        /*0028*/ 	.byte	0x03, 0x50
        /*002a*/ 	.short	0x0000


	//----- nvinfo : EIATTR_MAXREG_COUNT
	.align		4
        /*002c*/ 	.byte	0x03, 0x1b
        /*002e*/ 	.short	0x00ff


	//----- nvinfo : EIATTR_MERCURY_ISA_VERSION
	.align		4
        /*0030*/ 	.byte	0x03, 0x5f
        /*0032*/ 	.short	0x0101


	//----- nvinfo : EIATTR_VRC_CTA_INIT_COUNT
	.align		4
        /*0034*/ 	.byte	0x02, 0x4a
	.zero		1
	.zero		1


	//----- nvinfo : EIATTR_EXIT_INSTR_OFFSETS
	.align		4
        /*0038*/ 	.byte	0x04, 0x1c
        /*003a*/ 	.short	(.L_77 - .L_76)


	//   ....[0]....
.L_76:
        /*003c*/ 	.word	0x00000070


	//   ....[1]....
        /*0040*/ 	.word	0x000000e0


	//----- nvinfo : EIATTR_CBANK_PARAM_SIZE
	.align		4
.L_77:
        /*0044*/ 	.byte	0x03, 0x19
        /*0046*/ 	.short	0x000c


	//----- nvinfo : EIATTR_PARAM_CBANK
	.align		4
        /*0048*/ 	.byte	0x04, 0x0a
        /*004a*/ 	.short	(.L_79 - .L_78)
	.align		4
.L_78:
        /*004c*/ 	.word	index@(.nv.constant0._Z7kernelAPfi)
        /*0050*/ 	.short	0x0380
        /*0052*/ 	.short	0x000c


	//----- nvinfo : EIATTR_SW_WAR
	.align		4
.L_79:
        /*0054*/ 	.byte	0x04, 0x36
        /*0056*/ 	.short	(.L_81 - .L_80)
.L_80:
        /*0058*/ 	.word	0x00000008
.L_81:


//--------------------- .nv.callgraph             --------------------------
	.section	.nv.callgraph,"",@"SHT_CUDA_CALLGRAPH"
	.align	4
	.sectionentsize	8
	.align		4
        /*0000*/ 	.word	0x00000000
	.align		4
        /*0004*/ 	.word	0xffffffff
	.align		4
        /*0008*/ 	.word	0x00000000
	.align		4
        /*000c*/ 	.word	0xfffffffe
	.align		4
        /*0010*/ 	.word	0x00000000
	.align		4
        /*0014*/ 	.word	0xfffffffd
	.align		4
        /*0018*/ 	.word	0x00000000
	.align		4
        /*001c*/ 	.word	0xfffffffc


//--------------------- .text._Z11tma_examplev    --------------------------
	.section	.text._Z11tma_examplev,"ax",@progbits
	.align	128
        .global         _Z11tma_examplev
        .type           _Z11tma_examplev,@function
        .size           _Z11tma_examplev,(.L_x_10 - _Z11tma_examplev)
        .other          _Z11tma_examplev,@"STO_CUDA_ENTRY STV_DEFAULT"
_Z11tma_examplev:
.text._Z11tma_examplev:
[----:B------:R-:W-:Y:S01]  /*0000*/  LDC R1, c[0x0][0x37c] ;  /* 0x0000df00ff017b82 */ /* 0x000fe20000000800 */
[----:B------:R-:W-:Y:S05]  /*0010*/  EXIT ;  /* 0x000000000000794d */ /* 0x000fea0003800000 */
.L_x_0:
[----:B------:R-:W-:-:S00]  /*0020*/  BRA `(.L_x_0) ;  /* 0xfffffffc00fc7947 */ /* 0x000fc0000383ffff */
[----:B------:R-:W-:-:S00]  /*0030*/  NOP ;  /* 0x0000000000007918 */ /* 0x000fc00000000000 */
        /* <DEDUP_REMOVED lines=12> */
.L_x_10:


//--------------------- .text._Z29stream_ordered_memory_examplev --------------------------
	.section	.text._Z29stream_ordered_memory_examplev,"ax",@progbits
	.align	128
        .global         _Z29stream_ordered_memory_examplev
        .type           _Z29stream_ordered_memory_examplev,@function
        .size           _Z29stream_ordered_memory_examplev,(.L_x_11 - _Z29stream_ordered_memory_examplev)
        .other          _Z29stream_ordered_memory_examplev,@"STO_CUDA_ENTRY STV_DEFAULT"
_Z29stream_ordered_memory_examplev:
.text._Z29stream_ordered_memory_examplev:
[----:B------:R-:W-:Y:S01]  /*0000*/  LDC R1, c[0x0][0x37c] ;  /* 0x0000df00ff017b82 */ /* 0x000fe20000000800 */
[----:B------:R-:W-:Y:S05]  /*0010*/  EXIT ;  /* 0x000000000000794d */ /* 0x000fea0003800000 */
.L_x_1:
        /* <DEDUP_REMOVED lines=14> */
.L_x_11:


//--------------------- .text._Z7kernelCPfi       --------------------------
	.section	.text._Z7kernelCPfi,"ax",@progbits
	.align	128
        .global         _Z7kernelCPfi
        .type           _Z7kernelCPfi,@function
        .size           _Z7kernelCPfi,(.L_x_9 - _Z7kernelCPfi)
        .other          _Z7kernelCPfi,@"STO_CUDA_ENTRY STV_DEFAULT"
_Z7kernelCPfi:
.text._Z7kernelCPfi:
[----:B------:R-:W-:Y:S01]  /*0000*/  LDC R1, c[0x0][0x37c] ;  /* 0x0000df00ff017b82 */ /* 0x000fe20000000800 */
[----:B------:R-:W0:Y:S07]  /*0010*/  S2R R0, SR_TID.X ;  /* 0x0000000000007919 */ /* 0x000e2e0000002100 */
[----:B------:R-:W0:Y:S01]  /*0020*/  S2UR UR4, SR_CTAID.X ;  /* 0x00000000000479c3 */ /* 0x000e220000002500 */
[----:B------:R-:W1:Y:S07]  /*0030*/  LDCU UR5, c[0x0][0x388] ;  /* 0x00007100ff0577ac */ /* 0x000e6e0008000800 */
[----:B------:R-:W0:Y:S02]  /*0040*/  LDC R5, c[0x0][0x360] ;  /* 0x0000d800ff057b82 */ /* 0x000e240000000800 */
[----:B0-----:R-:W-:-:S05]  /*0050*/  IMAD R5, R5, UR4, R0 ;  /* 0x0000000405057c24 */ /* 0x001fca000f8e0200 */
[----:B-1----:R-:W-:-:S13]  /*0060*/  ISETP.GE.AND P0, PT, R5, UR5, PT ;  /* 0x0000000505007c0c */ /* 0x002fda000bf06270 */
[----:B------:R-:W-:Y:S05]  /*0070*/  @P0 EXIT ;  /* 0x000000000000094d */ /* 0x000fea0003800000 */
[----:B------:R-:W0:Y:S01]  /*0080*/  LDC.64 R2, c[0x0][0x380] ;  /* 0x0000e000ff027b82 */ /* 0x000e220000000a00 */
[----:B------:R-:W1:Y:S01]  /*0090*/  LDCU.64 UR4, c[0x0][0x358] ;  /* 0x00006b00ff0477ac */ /* 0x000e620008000a00 */
[----:B0-----:R-:W-:-:S05]  /*00a0*/  IMAD.WIDE R2, R5, 0x4, R2 ;  /* 0x0000000405027825 */ /* 0x001fca00078e0202 */
[----:B-1----:R-:W2:Y:S01]  /*00b0*/  LDG.E R0, desc[UR4][R2.64] ;  /* 0x0000000402007981 */ /* 0x002ea2000c1e1900 */
[----:B------:R-:W-:Y:S01]  /*00c0*/  BSSY.RECONVERGENT B0, `(.L_x_2) ;  /* 0x000000d000007945 */ /* 0x000fe20003800200 */
[----:B--2---:R-:W-:Y:S01]  /*00d0*/  IADD3 R4, PT, PT, R0, -0xd000000, RZ ;  /* 0xf300000000047810 */ /* 0x004fe20007ffe0ff */
[----:B------:R0:W1:Y:S03]  /*00e0*/  MUFU.RSQ R5, R0 ;  /* 0x0000000000057308 */ /* 0x0000660000001400 */
[----:B------:R-:W-:-:S13]  /*00f0*/  ISETP.GT.U32.AND P0, PT, R4, 0x727fffff, PT ;  /* 0x727fffff0400780c */ /* 0x000fda0003f04070 */
[----:B0-----:R-:W-:Y:S05]  /*0100*/  @!P0 BRA `(.L_x_3) ;  /* 0x0000000000108947 */ /* 0x001fea0003800000 */
[----:B------:R-:W-:-:S07]  /*0110*/  MOV R9, 0x130 ;  /* 0x0000013000097802 */ /* 0x000fce0000000f00 */
[----:B-1----:R-:W-:Y:S05]  /*0120*/  CALL.REL.NOINC `($__internal_0_$__cuda_sm20_sqrt_rn_f32_slowpath) ;  /* 0x0000000000247944 */ /* 0x002fea0003c00000 */
[----:B------:R-:W-:Y:S01]  /*0130*/  MOV R5, R0 ;  /* 0x0000000000057202 */ /* 0x000fe20000000f00 */
[----:B------:R-:W-:Y:S06]  /*0140*/  BRA `(.L_x_4) ;  /* 0x0000000000107947 */ /* 0x000fec0003800000 */
.L_x_3:
[----:B-1----:R-:W-:Y:S01]  /*0150*/  FMUL.FTZ R7, R0, R5 ;  /* 0x0000000500077220 */ /* 0x002fe20000410000 */
[----:B------:R-:W-:-:S03]  /*0160*/  FMUL.FTZ R5, R5, 0.5 ;  /* 0x3f00000005057820 */ /* 0x000fc60000410000 */
[----:B------:R-:W-:-:S04]  /*0170*/  FFMA R0, -R7, R7, R0 ;  /* 0x0000000707007223 */ /* 0x000fc80000000100 */
[----:B------:R-:W-:-:S07]  /*0180*/  FFMA R5, R0, R5, R7 ;  /* 0x0000000500057223 */ /* 0x000fce0000000007 */
.L_x_4:
[----:B------:R-:W-:Y:S05]  /*0190*/  BSYNC.RECONVERGENT B0 ;  /* 0x0000000000007941 */ /* 0x000fea0003800200 */
.L_x_2:
[----:B------:R-:W-:Y:S01]  /*01a0*/  STG.E desc[UR4][R2.64], R5 ;  /* 0x0000000502007986 */ /* 0x000fe2000c101904 */
[----:B------:R-:W-:Y:S05]  /*01b0*/  EXIT ;  /* 0x000000000000794d */ /* 0x000fea0003800000 */
        .weak           $__internal_0_$__cuda_sm20_sqrt_rn_f32_slowpath
        .type           $__internal_0_$__cuda_sm20_sqrt_rn_f32_slowpath,@function
        .size           $__internal_0_$__cuda_sm20_sqrt_rn_f32_slowpath,(.L_x_9 - $__internal_0_$__cuda_sm20_sqrt_rn_f32_slowpath)
$__internal_0_$__cuda_sm20_sqrt_rn_f32_slowpath:
[----:B------:R-:W-:-:S13]  /*01c0*/  LOP3.LUT P0, RZ, R0, 0x7fffffff, RZ, 0xc0, !PT ;  /* 0x7fffffff00ff7812 */ /* 0x000fda000780c0ff */
[----:B------:R-:W-:Y:S01]  /*01d0*/  @!P0 MOV R4, R0 ;  /* 0x0000000000048202 */ /* 0x000fe20000000f00 */
[----:B------:R-:W-:Y:S06]  /*01e0*/  @!P0 BRA `(.L_x_5) ;  /* 0x0000000000408947 */ /* 0x000fec0003800000 */
[----:B------:R-:W-:-:S13]  /*01f0*/  FSETP.GEU.FTZ.AND P0, PT, R0, RZ, PT ;  /* 0x000000ff0000720b */ /* 0x000fda0003f1e000 */
[----:B------:R-:W-:Y:S01]  /*0200*/  @!P0 MOV R4, 0x7fffffff ;  /* 0x7fffffff00048802 */ /* 0x000fe20000000f00 */
[----:B------:R-:W-:Y:S06]  /*0210*/  @!P0 BRA `(.L_x_5) ;  /* 0x0000000000348947 */ /* 0x000fec0003800000 */
[----:B------:R-:W-:-:S13]  /*0220*/  FSETP.GTU.FTZ.AND P0, PT, |R0|, +INF , PT ;  /* 0x7f8000000000780b */ /* 0x000fda0003f1c200 */
[----:B------:R-:W-:Y:S01]  /*0230*/  @P0 FADD.FTZ R4, R0, 1 ;  /* 0x3f80000000040421 */ /* 0x000fe20000010000 */
[----:B------:R-:W-:Y:S06]  /*0240*/  @P0 BRA `(.L_x_5) ;  /* 0x0000000000280947 */ /* 0x000fec0003800000 */
[----:B------:R-:W-:-:S13]  /*0250*/  FSETP.NEU.FTZ.AND P0, PT, |R0|, +INF , PT ;  /* 0x7f8000000000780b */ /* 0x000fda0003f1d200 */
[----:B------:R-:W-:-:S04]  /*0260*/  @P0 FFMA R5, R0, 1.84467440737095516160e+19, RZ ;  /* 0x5f80000000050823 */ /* 0x000fc800000000ff */
[----:B------:R-:W0:Y:S02]  /*0270*/  @P0 MUFU.RSQ R4, R5 ;  /* 0x0000000500040308 */ /* 0x000e240000001400 */
[----:B0-----:R-:W-:Y:S01]  /*0280*/  @P0 FMUL.FTZ R6, R5, R4 ;  /* 0x0000000405060220 */ /* 0x001fe20000410000 */
[----:B------:R-:W-:Y:S01]  /*0290*/  @P0 FMUL.FTZ R8, R4, 0.5 ;  /* 0x3f00000004080820 */ /* 0x000fe20000410000 */
[----:B------:R-:W-:Y:S02]  /*02a0*/  @!P0 MOV R4, R0 ;  /* 0x0000000000048202 */ /* 0x000fe40000000f00 */
[----:B------:R-:W-:-:S04]  /*02b0*/  @P0 FADD.FTZ R7, -R6, -RZ ;  /* 0x800000ff06070221 */ /* 0x000fc80000010100 */
[----:B------:R-:W-:-:S04]  /*02c0*/  @P0 FFMA R7, R6, R7, R5 ;  /* 0x0000000706070223 */ /* 0x000fc80000000005 */
[----:B------:R-:W-:-:S04]  /*02d0*/  @P0 FFMA R7, R7, R8, R6 ;  /* 0x0000000807070223 */ /* 0x000fc80000000006 */
[----:B------:R-:W-:-:S07]  /*02e0*/  @P0 FMUL.FTZ R4, R7, 2.3283064365386962891e-10 ;  /* 0x2f80000007040820 */ /* 0x000fce0000410000 */
.L_x_5:
[----:B------:R-:W-:Y:S01]  /*02f0*/  HFMA2 R5, -RZ, RZ, 0, 0 ;  /* 0x00000000ff057431 */ /* 0x000fe200000001ff */
[----:B------:R-:W-:Y:S02]  /*0300*/  MOV R0, R4 ;  /* 0x0000000400007202 */ /* 0x000fe40000000f00 */
[----:B------:R-:W-:-:S04]  /*0310*/  MOV R4, R9 ;  /* 0x0000000900047202 */ /* 0x000fc80000000f00 */
[----:B------:R-:W-:Y:S05]  /*0320*/  RET.REL.NODEC R4 `(_Z7kernelCPfi) ;  /* 0xfffffffc04347950 */ /* 0x000fea0003c3ffff */
.L_x_6:
        /* <DEDUP_REMOVED lines=13> */
.L_x_9:


//--------------------- .text._Z7kernelBPfi       --------------------------
	.section	.text._Z7kernelBPfi,"ax",@progbits
	.align	128
        .global         _Z7kernelBPfi
        .type           _Z7kernelBPfi,@function
        .size           _Z7kernelBPfi,(.L_x_13 - _Z7kernelBPfi)
        .other          _Z7kernelBPfi,@"STO_CUDA_ENTRY STV_DEFAULT"
_Z7kernelBPfi:
.text._Z7kernelBPfi:
        /* <DEDUP_REMOVED lines=11> */
[----:B-1----:R-:W2:Y:S02]  /*00b0*/  LDG.E R0, desc[UR4][R2.64] ;  /* 0x0000000402007981 */ /* 0x002ea4000c1e1900 */
[----:B--2---:R-:W-:-:S05]  /*00c0*/  FADD R5, R0, 2 ;  /* 0x4000000000057421 */ /* 0x004fca0000000000 */
[----:B------:R-:W-:Y:S01]  /*00d0*/  STG.E desc[UR4][R2.64], R5 ;  /* 0x0000000502007986 */ /* 0x000fe2000c101904 */
[----:B------:R-:W-:Y:S05]  /*00e0*/  EXIT ;  /* 0x000000000000794d */ /* 0x000fea0003800000 */
.L_x_7:
        /* <DEDUP_REMOVED lines=9> */
.L_x_13:


//--------------------- .text._Z7kernelAPfi       --------------------------
	.section	.text._Z7kernelAPfi,"ax",@progbits
	.align	128
        .global         _Z7kernelAPfi
        .type           _Z7kernelAPfi,@function
        .size           _Z7kernelAPfi,(.L_x_14 - _Z7kernelAPfi)
        .other          _Z7kernelAPfi,@"STO_CUDA_ENTRY STV_DEFAULT"
_Z7kernelAPfi:
.text._Z7kernelAPfi:
        /* <DEDUP_REMOVED lines=12> */
[----:B--2---:R-:W-:-:S05]  /*00c0*/  FMUL R5, R0, 1.1000000238418579102 ;  /* 0x3f8ccccd00057820 */ /* 0x004fca0000400000 */
[----:B------:R-:W-:Y:S01]  /*00d0*/  STG.E desc[UR4][R2.64], R5 ;  /* 0x0000000502007986 */ /* 0x000fe2000c101904 */
[----:B------:R-:W-:Y:S05]  /*00e0*/  EXIT ;  /* 0x000000000000794d */ /* 0x000fea0003800000 */
.L_x_8:
        /* <DEDUP_REMOVED lines=9> */
.L_x_14:


//--------------------- .nv.shared.reserved.0     --------------------------
	.section	.nv.shared.reserved.0,"aw",@nobits
	.weak		__nv_reservedSMEM_offset_0_alias
	.size		__nv_reservedSMEM_offset_0_alias, 0, 64
	.other		__nv_reservedSMEM_offset_0_alias,@"STO_CUDA_RESERVED_SHARED STV_DEFAULT"
__nv_reservedSMEM_offset_0_alias:
	.zero		0
	.zero		64


//--------------------- .nv.constant0._Z11tma_examplev --------------------------
	.section	.nv.constant0._Z11tma_examplev,"a",@progbits
	.sectionflags	@""
	.align	4
.nv.constant0._Z11tma_examplev:
	.zero		896


//--------------------- .nv.constant0._Z29stream_ordered_memory_examplev --------------------------
	.section	.nv.constant0._Z29stream_ordered_memory_examplev,"a",@progbits
	.sectionflags	@""
	.align	4
.nv.constant0._Z29stream_ordered_memory_examplev:
	.zero		896


//--------------------- .nv.constant0._Z7kernelCPfi --------------------------
	.section	.nv.constant0._Z7kernelCPfi,"a",@progbits
	.sectionflags	@""
	.align	4
.nv.constant0._Z7kernelCPfi:
	.zero		908


//--------------------- .nv.constant0._Z7kernelBPfi --------------------------
	.section	.nv.constant0._Z7kernelBPfi,"a",@progbits
	.sectionflags	@""
	.align	4
.nv.constant0._Z7kernelBPfi:
	.zero		908


//--------------------- .nv.constant0._Z7kernelAPfi --------------------------
	.section	.nv.constant0._Z7kernelAPfi,"a",@progbits
	.sectionflags	@""
	.align	4
.nv.constant0._Z7kernelAPfi:
	.zero		908


//--------------------- SYMBOLS --------------------------

	.type		.nv.reservedSmem.offset0,@object
	.size		.nv.reservedSmem.offset0,0x4
